//
// Generated by NVIDIA NVVM Compiler
//
// Compiler Build ID: CL-36424714
// Cuda compilation tools, release 13.0, V13.0.88
// Based on NVVM 20.0.0
//

.version 9.0
.target sm_100
.address_size 64

	// .globl	_Z10blurKernelPKcPhii

.visible .entry _Z10blurKernelPKcPhii(
	.param .u64 .ptr .align 1 _Z10blurKernelPKcPhii_param_0,
	.param .u64 .ptr .align 1 _Z10blurKernelPKcPhii_param_1,
	.param .u32 _Z10blurKernelPKcPhii_param_2,
	.param .u32 _Z10blurKernelPKcPhii_param_3
)
{
	.reg .pred 	%p<32>;
	.reg .b16 	%rs<4>;
	.reg .b32 	%r<86>;
	.reg .b64 	%rd<23>;

	ld.param.u64 	%rd7, [_Z10blurKernelPKcPhii_param_0];
	ld.param.u64 	%rd6, [_Z10blurKernelPKcPhii_param_1];
	ld.param.u32 	%r42, [_Z10blurKernelPKcPhii_param_2];
	ld.param.u32 	%r44, [_Z10blurKernelPKcPhii_param_3];
	cvta.to.global.u64 	%rd1, %rd7;
	mov.u32 	%r45, %ctaid.x;
	mov.u32 	%r46, %ntid.x;
	mov.u32 	%r47, %tid.x;
	mad.lo.s32 	%r1, %r45, %r46, %r47;
	mov.u32 	%r48, %ctaid.y;
	mov.u32 	%r49, %ntid.y;
	mov.u32 	%r50, %tid.y;
	mad.lo.s32 	%r51, %r48, %r49, %r50;
	setp.ge.s32 	%p3, %r1, %r42;
	setp.ge.s32 	%p4, %r51, %r44;
	or.pred  	%p5, %p3, %p4;
	@%p5 bra 	$L__BB0_20;
	setp.eq.s32 	%p6, %r51, 0;
	add.s32 	%r53, %r51, -1;
	mul.lo.s32 	%r3, %r53, %r42;
	setp.lt.s32 	%p7, %r1, 1;
	cvt.s64.s32 	%rd8, %r3;
	cvt.s64.s32 	%rd2, %r1;
	add.s64 	%rd9, %rd2, %rd8;
	add.s64 	%rd3, %rd1, %rd9;
	mov.b32 	%r70, 0;
	or.pred  	%p8, %p6, %p7;
	mov.u32 	%r71, %r70;
	@%p8 bra 	$L__BB0_3;
	ld.global.s8 	%r70, [%rd3+-1];
	mov.b32 	%r71, 1;
$L__BB0_3:
	setp.eq.s32 	%p9, %r51, 0;
	setp.lt.s32 	%p10, %r1, 0;
	or.pred  	%p11, %p9, %p10;
	@%p11 bra 	$L__BB0_5;
	add.s32 	%r55, %r1, %r3;
	cvt.s64.s32 	%rd10, %r55;
	add.s64 	%rd11, %rd1, %rd10;
	ld.global.s8 	%r56, [%rd11];
	add.s32 	%r70, %r70, %r56;
	add.s32 	%r71, %r71, 1;
$L__BB0_5:
	setp.eq.s32 	%p12, %r51, 0;
	add.s32 	%r57, %r1, 1;
	setp.gt.s32 	%p13, %r1, -2;
	setp.lt.s32 	%p14, %r57, %r42;
	and.pred  	%p1, %p13, %p14;
	not.pred 	%p16, %p1;
	or.pred  	%p17, %p12, %p16;
	@%p17 bra 	$L__BB0_7;
	ld.global.s8 	%r58, [%rd3+1];
	add.s32 	%r70, %r70, %r58;
	add.s32 	%r71, %r71, 1;
$L__BB0_7:
	setp.gt.s32 	%p18, %r1, 0;
	mul.lo.s32 	%r15, %r51, %r42;
	setp.le.s32 	%p19, %r1, %r42;
	and.pred  	%p2, %p18, %p19;
	cvt.s64.s32 	%rd12, %r15;
	add.s64 	%rd13, %rd2, %rd12;
	add.s64 	%rd4, %rd1, %rd13;
	not.pred 	%p20, %p2;
	@%p20 bra 	$L__BB0_9;
	ld.global.s8 	%r59, [%rd4+-1];
	add.s32 	%r70, %r70, %r59;
	add.s32 	%r71, %r71, 1;
$L__BB0_9:
	setp.lt.s32 	%p21, %r1, 0;
	@%p21 bra 	$L__BB0_11;
	add.s32 	%r60, %r1, %r15;
	cvt.s64.s32 	%rd14, %r60;
	add.s64 	%rd15, %rd1, %rd14;
	ld.global.s8 	%r61, [%rd15];
	add.s32 	%r70, %r70, %r61;
	add.s32 	%r71, %r71, 1;
$L__BB0_11:
	@%p16 bra 	$L__BB0_13;
	ld.global.s8 	%r62, [%rd4+1];
	add.s32 	%r70, %r70, %r62;
	add.s32 	%r71, %r71, 1;
$L__BB0_13:
	add.s32 	%r28, %r51, 1;
	setp.ge.u32 	%p23, %r28, %r44;
	add.s32 	%r29, %r15, %r42;
	cvt.s64.s32 	%rd16, %r29;
	add.s64 	%rd17, %rd2, %rd16;
	add.s64 	%rd5, %rd1, %rd17;
	or.pred  	%p25, %p23, %p20;
	@%p25 bra 	$L__BB0_15;
	ld.global.s8 	%r63, [%rd5+-1];
	add.s32 	%r70, %r70, %r63;
	add.s32 	%r71, %r71, 1;
$L__BB0_15:
	setp.ge.u32 	%p26, %r28, %r44;
	setp.lt.s32 	%p27, %r1, 0;
	or.pred  	%p28, %p26, %p27;
	@%p28 bra 	$L__BB0_17;
	add.s32 	%r64, %r1, %r29;
	cvt.s64.s32 	%rd18, %r64;
	add.s64 	%rd19, %rd1, %rd18;
	ld.global.s8 	%r65, [%rd19];
	add.s32 	%r70, %r70, %r65;
	add.s32 	%r71, %r71, 1;
$L__BB0_17:
	setp.ge.u32 	%p29, %r28, %r44;
	or.pred  	%p31, %p29, %p16;
	@%p31 bra 	$L__BB0_19;
	ld.global.s8 	%r66, [%rd5+1];
	add.s32 	%r70, %r70, %r66;
	add.s32 	%r71, %r71, 1;
$L__BB0_19:
	cvt.u16.u32 	%rs1, %r70;
	cvt.u16.u32 	%rs2, %r71;
	div.s16 	%rs3, %rs1, %rs2;
	add.s32 	%r67, %r15, %r1;
	cvt.s64.s32 	%rd20, %r67;
	cvta.to.global.u64 	%rd21, %rd6;
	add.s64 	%rd22, %rd21, %rd20;
	st.global.u8 	[%rd22], %rs3;
$L__BB0_20:
	ret;

}


// ===== COMPILED SASS (sm_100) =====

	.target	sm_100

	.elftype	@"ET_EXEC"


//--------------------- .note.nv.tkinfo           --------------------------
	.section	.note.nv.tkinfo,"",@"SHT_NOTE"
	.sectionflags	@"SHF_NOTE_NV_TKINFO"
	.tkinfo
        /*0018*/ 	.word	0x00000002
        /*0030*/ 	.string	""
        /*0030*/ 	.string	"ptxas"
        /*0030*/ 	.string	"Cuda compilation tools, release 13.0, V13.0.88"
        /*0030*/ 	.string	"Build cuda_13.0.r13.0/compiler.36424714_0"
        /*0030*/ 	.string	"-arch sm_100 -m 64 "



//--------------------- .note.nv.cuinfo           --------------------------
	.section	.note.nv.cuinfo,"",@"SHT_NOTE"
	.sectionflags	@"SHF_NOTE_NV_CUINFO"
        /*0018*/ 	.short	0x0002
        /*001a*/ 	.short	0x0064
        /*001c*/ 	.short	0x0082
	.zero		2


//--------------------- .nv.info                  --------------------------
	.section	.nv.info,"",@"SHT_CUDA_INFO"
	.align	4


	//----- nvinfo : EIATTR_REGCOUNT
	.align		4
        /*0000*/ 	.byte	0x04, 0x2f
        /*0002*/ 	.short	(.L_1 - .L_0)
	.align		4
.L_0:
        /*0004*/ 	.word	index@(_Z10blurKernelPKcPhii)
        /*0008*/ 	.word	0x00000018


	//----- nvinfo : EIATTR_FRAME_SIZE
	.align		4
.L_1:
        /*000c*/ 	.byte	0x04, 0x11
        /*000e*/ 	.short	(.L_3 - .L_2)
	.align		4
.L_2:
        /*0010*/ 	.word	index@($__internal_0_$__cuda_sm20_div_s16)
        /*0014*/ 	.word	0x00000000


	//----- nvinfo : EIATTR_FRAME_SIZE
	.align		4
.L_3:
        /*0018*/ 	.byte	0x04, 0x11
        /*001a*/ 	.short	(.L_5 - .L_4)
	.align		4
.L_4:
        /*001c*/ 	.word	index@(_Z10blurKernelPKcPhii)
        /*0020*/ 	.word	0x00000000


	//----- nvinfo : EIATTR_MIN_STACK_SIZE
	.align		4
.L_5:
        /*0024*/ 	.byte	0x04, 0x12
        /*0026*/ 	.short	(.L_7 - .L_6)
	.align		4
.L_6:
        /*0028*/ 	.word	index@(_Z10blurKernelPKcPhii)
        /*002c*/ 	.word	0x00000000
.L_7:


//--------------------- .nv.compat                --------------------------
	.section	.nv.compat,"",@"SHT_CUDA_COMPAT_INFO"
	.align	4
        /*0000*/ 	.byte	0x02, 0x09, 0x00, 0x00, 0x02, 0x02, 0x01, 0x00, 0x02, 0x05, 0x05, 0x00, 0x03, 0x07, 0x01, 0x01
        /*0010*/ 	.byte	0x02, 0x03, 0x00, 0x00, 0x02, 0x06, 0x01, 0x00, 0x04, 0x0b, 0x08, 0x00, 0x01, 0x00, 0x00, 0x00
        /*0020*/ 	.byte	0x00, 0x00, 0x00, 0x00


//--------------------- .nv.info._Z10blurKernelPKcPhii --------------------------
	.section	.nv.info._Z10blurKernelPKcPhii,"",@"SHT_CUDA_INFO"
	.sectionflags	@""
	.align	4


	//----- nvinfo : EIATTR_CUDA_API_VERSION
	.align		4
        /*0000*/ 	.byte	0x04, 0x37
        /*0002*/ 	.short	(.L_9 - .L_8)
.L_8:
        /*0004*/ 	.word	0x00000082


	//----- nvinfo : EIATTR_KPARAM_INFO
	.align		4
.L_9:
        /*0008*/ 	.byte	0x04, 0x17
        /*000a*/ 	.short	(.L_11 - .L_10)
.L_10:
        /*000c*/ 	.word	0x00000000
        /*0010*/ 	.short	0x0003
        /*0012*/ 	.short	0x0014
        /*0014*/ 	.byte	0x00, 0xf0, 0x11, 0x00


	//----- nvinfo : EIATTR_KPARAM_INFO
	.align		4
.L_11:
        /*0018*/ 	.byte	0x04, 0x17
        /*001a*/ 	.short	(.L_13 - .L_12)
.L_12:
        /*001c*/ 	.word	0x00000000
        /*0020*/ 	.short	0x0002
        /*0022*/ 	.short	0x0010
        /*0024*/ 	.byte	0x00, 0xf0, 0x11, 0x00


	//----- nvinfo : EIATTR_KPARAM_INFO
	.align		4
.L_13:
        /*0028*/ 	.byte	0x04, 0x17
        /*002a*/ 	.short	(.L_15 - .L_14)
.L_14:
        /*002c*/ 	.word	0x00000000
        /*0030*/ 	.short	0x0001
        /*0032*/ 	.short	0x0008
        /*0034*/ 	.byte	0x00, 0xf5, 0x21, 0x00


	//----- nvinfo : EIATTR_KPARAM_INFO
	.align		4
.L_15:
        /*0038*/ 	.byte	0x04, 0x17
        /*003a*/ 	.short	(.L_17 - .L_16)
.L_16:
        /*003c*/ 	.word	0x00000000
        /*0040*/ 	.short	0x0000
        /*0042*/ 	.short	0x0000
        /*0044*/ 	.byte	0x00, 0xf5, 0x21, 0x00


	//----- nvinfo : EIATTR_SPARSE_MMA_MASK
	.align		4
.L_17:
        /*0048*/ 	.byte	0x03, 0x50
        /*004a*/ 	.short	0x0000


	//----- nvinfo : EIATTR_MAXREG_COUNT
	.align		4
        /*004c*/ 	.byte	0x03, 0x1b
        /*004e*/ 	.short	0x00ff


	//----- nvinfo : EIATTR_MERCURY_ISA_VERSION
	.align		4
        /*0050*/ 	.byte	0x03, 0x5f
        /*0052*/ 	.short	0x0101


	//----- nvinfo : EIATTR_VRC_CTA_INIT_COUNT
	.align		4
        /*0054*/ 	.byte	0x02, 0x4a
	.zero		1
	.zero		1


	//----- nvinfo : EIATTR_EXIT_INSTR_OFFSETS
	.align		4
        /*0058*/ 	.byte	0x04, 0x1c
        /*005a*/ 	.short	(.L_19 - .L_18)


	//   ....[0]....
.L_18:
        /*005c*/ 	.word	0x000000c0


	//   ....[1]....
        /*0060*/ 	.word	0x00000590


	//----- nvinfo : EIATTR_CRS_STACK_SIZE
	.align		4
.L_19:
        /*0064*/ 	.byte	0x04, 0x1e
        /*0066*/ 	.short	(.L_21 - .L_20)
.L_20:
        /*0068*/ 	.word	0x00000000


	//----- nvinfo : EIATTR_CBANK_PARAM_SIZE
	.align		4
.L_21:
        /*006c*/ 	.byte	0x03, 0x19
        /*006e*/ 	.short	0x0018


	//----- nvinfo : EIATTR_PARAM_CBANK
	.align		4
        /*0070*/ 	.byte	0x04, 0x0a
        /*0072*/ 	.short	(.L_23 - .L_22)
	.align		4
.L_22:
        /*0074*/ 	.word	index@(.nv.constant0._Z10blurKernelPKcPhii)
        /*0078*/ 	.short	0x0380
        /*007a*/ 	.short	0x0018


	//----- nvinfo : EIATTR_SW_WAR
	.align		4
.L_23:
        /*007c*/ 	.byte	0x04, 0x36
        /*007e*/ 	.short	(.L_25 - .L_24)
.L_24:
        /*0080*/ 	.word	0x00000008
.L_25:


//--------------------- .nv.callgraph             --------------------------
	.section	.nv.callgraph,"",@"SHT_CUDA_CALLGRAPH"
	.align	4
	.sectionentsize	8
	.align		4
        /*0000*/ 	.word	0x00000000
	.align		4
        /*0004*/ 	.word	0xffffffff
	.align		4
        /*0008*/ 	.word	0x00000000
	.align		4
        /*000c*/ 	.word	0xfffffffe
	.align		4
        /*0010*/ 	.word	0x00000000
	.align		4
        /*0014*/ 	.word	0xfffffffd
	.align		4
        /*0018*/ 	.word	0x00000000
	.align		4
        /*001c*/ 	.word	0xfffffffc


//--------------------- .text._Z10blurKernelPKcPhii --------------------------
	.section	.text._Z10blurKernelPKcPhii,"ax",@progbits
	.align	128
        .global         _Z10blurKernelPKcPhii
        .type           _Z10blurKernelPKcPhii,@function
        .size           _Z10blurKernelPKcPhii,(.L_x_1 - _Z10blurKernelPKcPhii)
        .other          _Z10blurKernelPKcPhii,@"STO_CUDA_ENTRY STV_DEFAULT"
_Z10blurKernelPKcPhii:
.text._Z10blurKernelPKcPhii:
[----:B------:R-:W-:Y:S01]  /*0000*/  LDC R1, c[0x0][0x37c] ;  /* 0x0000df00ff017b82 */ /* 0x000fe20000000800 */
[----:B------:R-:W0:Y:S07]  /*0010*/  S2R R2, SR_TID.Y ;  /* 0x0000000000027919 */ /* 0x000e2e0000002200 */
[----:B------:R-:W1:Y:S01]  /*0020*/  LDC R0, c[0x0][0x360] ;  /* 0x0000d800ff007b82 */ /* 0x000e620000000800 */
[----:B------:R-:W2:Y:S01]  /*0030*/  LDCU.64 UR6, c[0x0][0x390] ;  /* 0x00007200ff0677ac */ /* 0x000ea20008000a00 */
[----:B------:R-:W1:Y:S06]  /*0040*/  S2R R5, SR_TID.X ;  /* 0x0000000000057919 */ /* 0x000e6c0000002100 */
[----:B------:R-:W0:Y:S08]  /*0050*/  S2UR UR5, SR_CTAID.Y ;  /* 0x00000000000579c3 */ /* 0x000e300000002600 */
[----:B------:R-:W0:Y:S08]  /*0060*/  LDC R3, c[0x0][0x364] ;  /* 0x0000d900ff037b82 */ /* 0x000e300000000800 */
[----:B------:R-:W1:Y:S01]  /*0070*/  S2UR UR4, SR_CTAID.X ;  /* 0x00000000000479c3 */ /* 0x000e620000002500 */
[----:B0-----:R-:W-:-:S05]  /*0080*/  IMAD R3, R3, UR5, R2 ;  /* 0x0000000503037c24 */ /* 0x001fca000f8e0202 */
[----:B--2---:R-:W-:Y:S01]  /*0090*/  ISETP.GE.AND P0, PT, R3, UR7, PT ;  /* 0x0000000703007c0c */ /* 0x004fe2000bf06270 */
[----:B-1----:R-:W-:-:S05]  /*00a0*/  IMAD R0, R0, UR4, R5 ;  /* 0x0000000400007c24 */ /* 0x002fca000f8e0205 */
[----:B------:R-:W-:-:S13]  /*00b0*/  ISETP.GE.OR P0, PT, R0, UR6, P0 ;  /* 0x0000000600007c0c */ /* 0x000fda0008706670 */
[----:B------:R-:W-:Y:S05]  /*00c0*/  @P0 EXIT ;  /* 0x000000000000094d */ /* 0x000fea0003800000 */
[C---:B------:R-:W-:Y:S01]  /*00d0*/  ISETP.GE.AND P4, PT, R0.reuse, RZ, PT ;  /* 0x000000ff0000720c */ /* 0x040fe20003f86270 */
[----:B------:R-:W0:Y:S01]  /*00e0*/  LDCU.64 UR8, c[0x0][0x380] ;  /* 0x00007000ff0877ac */ /* 0x000e220008000a00 */
[C---:B------:R-:W-:Y:S01]  /*00f0*/  VIADD R2, R3.reuse, 0xffffffff ;  /* 0xffffffff03027836 */ /* 0x040fe20000000000 */
[----:B------:R-:W-:Y:S01]  /*0100*/  ISETP.GE.AND P0, PT, R0, 0x1, PT ;  /* 0x000000010000780c */ /* 0x000fe20003f06270 */
[----:B------:R-:W-:Y:S01]  /*0110*/  IMAD.MOV.U32 R8, RZ, RZ, RZ ;  /* 0x000000ffff087224 */ /* 0x000fe200078e00ff */
[C---:B------:R-:W-:Y:S01]  /*0120*/  ISETP.EQ.OR P3, PT, R3.reuse, RZ, !P4 ;  /* 0x000000ff0300720c */ /* 0x040fe20006762670 */
[----:B------:R-:W-:Y:S01]  /*0130*/  IMAD R11, R2, UR6, RZ ;  /* 0x00000006020b7c24 */ /* 0x000fe2000f8e02ff */
[----:B------:R-:W1:Y:S01]  /*0140*/  LDCU.64 UR4, c[0x0][0x358] ;  /* 0x00006b00ff0477ac */ /* 0x000e620008000a00 */
[----:B------:R-:W-:Y:S02]  /*0150*/  ISETP.EQ.OR P0, PT, R3, RZ, !P0 ;  /* 0x000000ff0300720c */ /* 0x000fe40004702670 */
[----:B------:R-:W-:-:S02]  /*0160*/  SHF.R.S32.HI R15, RZ, 0x1f, R0 ;  /* 0x0000001fff0f7819 */ /* 0x000fc40000011400 */
[----:B------:R-:W-:-:S06]  /*0170*/  SHF.R.S32.HI R2, RZ, 0x1f, R11 ;  /* 0x0000001fff027819 */ /* 0x000fcc000001140b */
[C-C-:B------:R-:W-:Y:S01]  /*0180*/  @!P3 IMAD.IADD R4, R0.reuse, 0x1, R11.reuse ;  /* 0x000000010004b824 */ /* 0x140fe200078e020b */
[----:B0-----:R-:W-:-:S04]  /*0190*/  IADD3 R10, P1, P2, R0, UR8, R11 ;  /* 0x00000008000a7c10 */ /* 0x001fc8000fa3e00b */
[C---:B------:R-:W-:Y:S02]  /*01a0*/  @!P3 IADD3 R6, P5, PT, R4.reuse, UR8, RZ ;  /* 0x000000080406bc10 */ /* 0x040fe4000ffbe0ff */
[----:B------:R-:W-:Y:S02]  /*01b0*/  IADD3.X R11, PT, PT, R15, UR9, R2, P1, P2 ;  /* 0x000000090f0b7c10 */ /* 0x000fe40008fe4402 */
[----:B------:R-:W-:-:S03]  /*01c0*/  @!P3 LEA.HI.X.SX32 R7, R4, UR9, 0x1, P5 ;  /* 0x000000090407bc11 */ /* 0x000fc6000a8f0eff */
[----:B-1----:R-:W2:Y:S04]  /*01d0*/  @!P0 LDG.E.S8 R8, desc[UR4][R10.64+-0x1] ;  /* 0xffffff040a088981 */ /* 0x002ea8000c1e1300 */
[----:B------:R0:W2:Y:S01]  /*01e0*/  @!P3 LDG.E.S8 R7, desc[UR4][R6.64] ;  /* 0x000000040607b981 */ /* 0x0000a2000c1e1300 */
[----:B------:R-:W-:Y:S02]  /*01f0*/  VIADD R2, R0, 0x1 ;  /* 0x0000000100027836 */ /* 0x000fe40000000000 */
[C---:B------:R-:W-:Y:S02]  /*0200*/  IMAD R9, R3.reuse, UR6, RZ ;  /* 0x0000000603097c24 */ /* 0x040fe4000f8e02ff */
[----:B------:R-:W-:Y:S01]  /*0210*/  VIADD R16, R3, 0x1 ;  /* 0x0000000103107836 */ /* 0x000fe20000000000 */
[----:B------:R-:W-:Y:S01]  /*0220*/  ISETP.GE.AND P1, PT, R2, UR6, PT ;  /* 0x0000000602007c0c */ /* 0x000fe2000bf26270 */
[----:B------:R-:W-:Y:S01]  /*0230*/  VIADD R13, R9, UR6 ;  /* 0x00000006090d7c36 */ /* 0x000fe20008000000 */
[--C-:B------:R-:W-:Y:S01]  /*0240*/  SHF.R.S32.HI R2, RZ, 0x1f, R9.reuse ;  /* 0x0000001fff027819 */ /* 0x100fe20000011409 */
[----:B------:R-:W-:Y:S01]  /*0250*/  IMAD.MOV.U32 R14, RZ, RZ, RZ ;  /* 0x000000ffff0e7224 */ /* 0x000fe200078e00ff */
[C-C-:B------:R-:W-:Y:S01]  /*0260*/  IADD3 R4, P2, P5, R0.reuse, UR8, R9.reuse ;  /* 0x0000000800047c10 */ /* 0x140fe2000fd5e009 */
[C---:B0-----:R-:W-:Y:S01]  /*0270*/  @P4 IMAD.IADD R6, R0.reuse, 0x1, R9 ;  /* 0x0000000100064824 */ /* 0x041fe200078e0209 */
[----:B------:R-:W-:Y:S01]  /*0280*/  ISETP.GT.AND P1, PT, R0, -0x2, !P1 ;  /* 0xfffffffe0000780c */ /* 0x000fe20004f24270 */
[----:B------:R-:W-:Y:S01]  /*0290*/  @!P0 IMAD.MOV.U32 R14, RZ, RZ, 0x1 ;  /* 0x00000001ff0e8424 */ /* 0x000fe200078e00ff */
[----:B------:R-:W-:-:S02]  /*02a0*/  IADD3.X R5, PT, PT, R15, UR9, R2, P2, P5 ;  /* 0x000000090f057c10 */ /* 0x000fc400097ea402 */
[--C-:B------:R-:W-:Y:S02]  /*02b0*/  SHF.R.S32.HI R12, RZ, 0x1f, R13.reuse ;  /* 0x0000001fff0c7819 */ /* 0x100fe4000001140d */
[C---:B------:R-:W-:Y:S02]  /*02c0*/  IADD3 R2, P2, P6, R0.reuse, UR8, R13 ;  /* 0x0000000800027c10 */ /* 0x040fe4000fe5e00d */
[----:B------:R-:W-:Y:S02]  /*02d0*/  ISETP.EQ.OR P5, PT, R3, RZ, !P1 ;  /* 0x000000ff0300720c */ /* 0x000fe40004fa2670 */
[----:B------:R-:W-:Y:S02]  /*02e0*/  IADD3.X R3, PT, PT, R15, UR9, R12, P2, P6 ;  /* 0x000000090f037c10 */ /* 0x000fe400097ec40c */
[----:B------:R-:W-:Y:S01]  /*02f0*/  ISETP.GT.AND P2, PT, R0, UR6, PT ;  /* 0x0000000600007c0c */ /* 0x000fe2000bf44270 */
[----:B------:R-:W-:Y:S01]  /*0300*/  @!P3 VIADD R14, R14, 0x1 ;  /* 0x000000010e0eb836 */ /* 0x000fe20000000000 */
[----:B------:R-:W-:Y:S01]  /*0310*/  ISETP.GE.U32.OR P6, PT, R16, UR7, !P4 ;  /* 0x0000000710007c0c */ /* 0x000fe2000e7c6470 */
[----:B------:R-:W3:Y:S01]  /*0320*/  @P1 LDG.E.S8 R17, desc[UR4][R4.64+0x1] ;  /* 0x0000010404111981 */ /* 0x000ee2000c1e1300 */
[----:B------:R-:W-:-:S02]  /*0330*/  ISETP.GT.AND P2, PT, R0, RZ, !P2 ;  /* 0x000000ff0000720c */ /* 0x000fc40005744270 */
[----:B------:R-:W-:-:S03]  /*0340*/  @P4 IADD3 R12, P0, PT, R6, UR8, RZ ;  /* 0x00000008060c4c10 */ /* 0x000fc6000ff1e0ff */
[----:B------:R-:W4:Y:S08]  /*0350*/  @!P5 LDG.E.S8 R11, desc[UR4][R10.64+0x1] ;  /* 0x000001040a0bd981 */ /* 0x000f30000c1e1300 */
[----:B------:R-:W5:Y:S01]  /*0360*/  @P2 LDG.E.S8 R15, desc[UR4][R4.64+-0x1] ;  /* 0xffffff04040f2981 */ /* 0x000f62000c1e1300 */
[----:B--2---:R-:W-:Y:S01]  /*0370*/  @!P3 IMAD.IADD R8, R8, 0x1, R7 ;  /* 0x000000010808b824 */ /* 0x004fe200078e0207 */
[----:B------:R-:W-:Y:S01]  /*0380*/  ISETP.GE.U32.OR P3, PT, R16, UR7, !P2 ;  /* 0x0000000710007c0c */ /* 0x000fe2000d766470 */
[----:B------:R-:W-:Y:S01]  /*0390*/  @!P6 IMAD.IADD R7, R0, 0x1, R13 ;  /* 0x000000010007e824 */ /* 0x000fe200078e020d */
[----:B------:R-:W-:-:S04]  /*03a0*/  @P4 LEA.HI.X.SX32 R13, R6, UR9, 0x1, P0 ;  /* 0x00000009060d4c11 */ /* 0x000fc800080f0eff */
[C---:B------:R-:W-:Y:S02]  /*03b0*/  @!P6 IADD3 R6, P0, PT, R7.reuse, UR8, RZ ;  /* 0x000000080706ec10 */ /* 0x040fe4000ff1e0ff */
[----:B------:R-:W2:Y:S02]  /*03c0*/  @P4 LDG.E.S8 R13, desc[UR4][R12.64] ;  /* 0x000000040c0d4981 */ /* 0x000ea4000c1e1300 */
[----:B------:R-:W-:Y:S02]  /*03d0*/  @!P6 LEA.HI.X.SX32 R7, R7, UR9, 0x1, P0 ;  /* 0x000000090707ec11 */ /* 0x000fe400080f0eff */
[----:B------:R-:W-:Y:S01]  /*03e0*/  ISETP.GE.U32.OR P0, PT, R16, UR7, !P1 ;  /* 0x0000000710007c0c */ /* 0x000fe2000cf06470 */
[----:B------:R-:W3:Y:S04]  /*03f0*/  @!P3 LDG.E.S8 R19, desc[UR4][R2.64+-0x1] ;  /* 0xffffff040213b981 */ /* 0x000ee8000c1e1300 */
[----:B------:R0:W3:Y:S08]  /*0400*/  @!P6 LDG.E.S8 R7, desc[UR4][R6.64] ;  /* 0x000000040607e981 */ /* 0x0000f0000c1e1300 */
[----:B------:R-:W3:Y:S01]  /*0410*/  @!P0 LDG.E.S8 R21, desc[UR4][R2.64+0x1] ;  /* 0x0000010402158981 */ /* 0x000ee2000c1e1300 */
[----:B------:R-:W-:-:S02]  /*0420*/  @!P5 VIADD R14, R14, 0x1 ;  /* 0x000000010e0ed836 */ /* 0x000fc40000000000 */
[----:B----4-:R-:W-:Y:S02]  /*0430*/  @!P5 IMAD.IADD R8, R8, 0x1, R11 ;  /* 0x000000010808d824 */ /* 0x010fe400078e020b */
[----:B------:R-:W-:Y:S02]  /*0440*/  @P2 VIADD R14, R14, 0x1 ;  /* 0x000000010e0e2836 */ /* 0x000fe40000000000 */
[----:B-----5:R-:W-:Y:S02]  /*0450*/  @P2 IMAD.IADD R8, R8, 0x1, R15 ;  /* 0x0000000108082824 */ /* 0x020fe400078e020f */
[----:B------:R-:W-:-:S04]  /*0460*/  @P4 VIADD R14, R14, 0x1 ;  /* 0x000000010e0e4836 */ /* 0x000fc80000000000 */
[----:B------:R-:W-:-:S04]  /*0470*/  @P1 VIADD R14, R14, 0x1 ;  /* 0x000000010e0e1836 */ /* 0x000fc80000000000 */
[----:B------:R-:W-:-:S04]  /*0480*/  @!P3 VIADD R14, R14, 0x1 ;  /* 0x000000010e0eb836 */ /* 0x000fc80000000000 */
[----:B------:R-:W-:-:S04]  /*0490*/  @!P6 VIADD R14, R14, 0x1 ;  /* 0x000000010e0ee836 */ /* 0x000fc80000000000 */
[----:B------:R-:W-:Y:S01]  /*04a0*/  @!P0 VIADD R14, R14, 0x1 ;  /* 0x000000010e0e8836 */ /* 0x000fe20000000000 */
[----:B0-----:R-:W-:-:S04]  /*04b0*/  MOV R6, 0x540 ;  /* 0x0000054000067802 */ /* 0x001fc80000000f00 */
[----:B------:R-:W-:Y:S01]  /*04c0*/  PRMT R10, R14, 0x9910, RZ ;  /* 0x000099100e0a7816 */ /* 0x000fe200000000ff */
[----:B--2---:R-:W-:-:S04]  /*04d0*/  @P4 IMAD.IADD R8, R8, 0x1, R13 ;  /* 0x0000000108084824 */ /* 0x004fc800078e020d */
[----:B---3--:R-:W-:-:S04]  /*04e0*/  @P1 IMAD.IADD R8, R8, 0x1, R17 ;  /* 0x0000000108081824 */ /* 0x008fc800078e0211 */
[----:B------:R-:W-:-:S04]  /*04f0*/  @!P3 IMAD.IADD R8, R8, 0x1, R19 ;  /* 0x000000010808b824 */ /* 0x000fc800078e0213 */
[----:B------:R-:W-:-:S04]  /*0500*/  @!P6 IMAD.IADD R8, R8, 0x1, R7 ;  /* 0x000000010808e824 */ /* 0x000fc800078e0207 */
[----:B------:R-:W-:-:S05]  /*0510*/  @!P0 IMAD.IADD R8, R8, 0x1, R21 ;  /* 0x0000000108088824 */ /* 0x000fca00078e0215 */
[----:B------:R-:W-:-:S07]  /*0520*/  PRMT R7, R8, 0x9910, RZ ;  /* 0x0000991008077816 */ /* 0x000fce00000000ff */
[----:B------:R-:W-:Y:S05]  /*0530*/  CALL.REL.NOINC `($__internal_0_$__cuda_sm20_div_s16) ;  /* 0x0000000000187944 */ /* 0x000fea0003c00000 */
[----:B------:R-:W0:Y:S01]  /*0540*/  LDCU.64 UR6, c[0x0][0x388] ;  /* 0x00007100ff0677ac */ /* 0x000e220008000a00 */
[----:B------:R-:W-:-:S05]  /*0550*/  IMAD.IADD R0, R0, 0x1, R9 ;  /* 0x0000000100007824 */ /* 0x000fca00078e0209 */
[----:B0-----:R-:W-:-:S04]  /*0560*/  IADD3 R2, P0, PT, R0, UR6, RZ ;  /* 0x0000000600027c10 */ /* 0x001fc8000ff1e0ff */
[----:B------:R-:W-:-:S05]  /*0570*/  LEA.HI.X.SX32 R3, R0, UR7, 0x1, P0 ;  /* 0x0000000700037c11 */ /* 0x000fca00080f0eff */
[----:B------:R-:W-:Y:S01]  /*0580*/  STG.E.U8 desc[UR4][R2.64], R7 ;  /* 0x0000000702007986 */ /* 0x000fe2000c101104 */
[----:B------:R-:W-:Y:S05]  /*0590*/  EXIT ;  /* 0x000000000000794d */ /* 0x000fea0003800000 */
        .weak           $__internal_0_$__cuda_sm20_div_s16
        .type           $__internal_0_$__cuda_sm20_div_s16,@function
        .size           $__internal_0_$__cuda_sm20_div_s16,(.L_x_1 - $__internal_0_$__cuda_sm20_div_s16)
$__internal_0_$__cuda_sm20_div_s16:
[----:B------:R-:W-:Y:S01]  /*05a0*/  IABS R5, R10 ;  /* 0x0000000a00057213 */ /* 0x000fe20000000000 */
[----:B------:R-:W-:Y:S01]  /*05b0*/  IMAD.MOV.U32 R3, RZ, RZ, 0x4b800000 ;  /* 0x4b800000ff037424 */ /* 0x000fe200078e00ff */
[----:B------:R-:W-:Y:S02]  /*05c0*/  IABS R8, R7 ;  /* 0x0000000700087213 */ /* 0x000fe40000000000 */
[----:B------:R-:W0:Y:S02]  /*05d0*/  I2F.U16 R2, R5 ;  /* 0x0000000500027306 */ /* 0x000e240000101000 */
[C---:B0-----:R-:W-:Y:S02]  /*05e0*/  FSETP.GEU.AND P1, PT, |R2|.reuse, 1.175494350822287508e-38, PT ;  /* 0x008000000200780b */ /* 0x041fe40003f2e200 */
[----:B------:R-:W-:Y:S02]  /*05f0*/  FSETP.GT.AND P0, PT, |R2|, 8.50705917302346158658e+37, PT ;  /* 0x7e8000000200780b */ /* 0x000fe40003f04200 */
[----:B------:R-:W-:-:S04]  /*0600*/  FSEL R3, R3, 1, !P1 ;  /* 0x3f80000003037808 */ /* 0x000fc80004800000 */
[----:B------:R-:W-:Y:S02]  /*0610*/  FSEL R3, R3, 0.25, !P0 ;  /* 0x3e80000003037808 */ /* 0x000fe40004000000 */
[----:B------:R-:W-:-:S03]  /*0620*/  ISETP.NE.AND P0, PT, R10, RZ, PT ;  /* 0x000000ff0a00720c */ /* 0x000fc60003f05270 */
[----:B------:R-:W-:Y:S02]  /*0630*/  FMUL R4, R2, R3 ;  /* 0x0000000302047220 */ /* 0x000fe40000400000 */
[----:B------:R-:W-:Y:S08]  /*0640*/  I2F.U16.RZ R2, R8 ;  /* 0x0000000800027306 */ /* 0x000ff0000010d000 */
[----:B------:R-:W0:Y:S02]  /*0650*/  MUFU.RCP R4, R4 ;  /* 0x0000000400047308 */ /* 0x000e240000001000 */
[----:B0-----:R-:W-:-:S04]  /*0660*/  FMUL R3, R3, R4 ;  /* 0x0000000403037220 */ /* 0x001fc80000400000 */
[----:B------:R-:W-:-:S04]  /*0670*/  VIADD R3, R3, 0x2 ;  /* 0x0000000203037836 */ /* 0x000fc80000000000 */
[----:B------:R-:W-:Y:S01]  /*0680*/  FMUL.RZ R5, R2, R3 ;  /* 0x0000000302057220 */ /* 0x000fe2000040c000 */
[----:B------:R-:W-:-:S04]  /*0690*/  LOP3.LUT R2, R10, R7, RZ, 0x3c, !PT ;  /* 0x000000070a027212 */ /* 0x000fc800078e3cff */
[----:B------:R-:W-:Y:S01]  /*06a0*/  SHF.R.U32.HI R2, RZ, 0x1f, R2 ;  /* 0x0000001fff027819 */ /* 0x000fe20000011602 */
[----:B------:R-:W0:Y:S04]  /*06b0*/  F2I.U32.TRUNC.NTZ R5, R5 ;  /* 0x0000000500057305 */ /* 0x000e28000020f000 */
[----:B------:R-:W-:-:S05]  /*06c0*/  IMAD.MOV R4, RZ, RZ, -R2 ;  /* 0x000000ffff047224 */ /* 0x000fca00078e0a02 */
[----:B0-----:R-:W-:-:S05]  /*06d0*/  LOP3.LUT R3, R4, 0xffff, R5, 0x78, !PT ;  /* 0x0000ffff04037812 */ /* 0x001fca00078e7805 */
[----:B------:R-:W-:Y:S02]  /*06e0*/  IMAD.IADD R7, R2, 0x1, R3 ;  /* 0x0000000102077824 */ /* 0x000fe400078e0203 */
[----:B------:R-:W-:Y:S02]  /*06f0*/  IMAD.MOV.U32 R2, RZ, RZ, R6 ;  /* 0x000000ffff027224 */ /* 0x000fe400078e0006 */
[----:B------:R-:W-:Y:S02]  /*0700*/  IMAD.MOV.U32 R3, RZ, RZ, 0x0 ;  /* 0x00000000ff037424 */ /* 0x000fe400078e00ff */
[----:B------:R-:W-:Y:S02]  /*0710*/  @!P0 IMAD.MOV.U32 R7, RZ, RZ, -0x1 ;  /* 0xffffffffff078424 */ /* 0x000fe400078e00ff */
[----:B------:R-:W-:Y:S05]  /*0720*/  RET.REL.NODEC R2 `(_Z10blurKernelPKcPhii) ;  /* 0xfffffff802347950 */ /* 0x000fea0003c3ffff */
.L_x_0:
[----:B------:R-:W-:-:S00]  /*0730*/  BRA `(.L_x_0) ;  /* 0xfffffffc00fc7947 */ /* 0x000fc0000383ffff */
[----:B------:R-:W-:-:S00]  /*0740*/  NOP ;  /* 0x0000000000007918 */ /* 0x000fc00000000000 */
        /* <DEDUP_REMOVED lines=11> */
.L_x_1:


//--------------------- .nv.shared.reserved.0     --------------------------
	.section	.nv.shared.reserved.0,"aw",@nobits
	.weak		__nv_reservedSMEM_offset_0_alias
	.size		__nv_reservedSMEM_offset_0_alias, 0, 64
	.other		__nv_reservedSMEM_offset_0_alias,@"STO_CUDA_RESERVED_SHARED STV_DEFAULT"
__nv_reservedSMEM_offset_0_alias:
	.zero		0
	.zero		64


//--------------------- .nv.constant0._Z10blurKernelPKcPhii --------------------------
	.section	.nv.constant0._Z10blurKernelPKcPhii,"a",@progbits
	.sectionflags	@""
	.align	4
.nv.constant0._Z10blurKernelPKcPhii:
	.zero		920


//--------------------- SYMBOLS --------------------------

	.type		.nv.reservedSmem.offset0,@object
	.size		.nv.reservedSmem.offset0,0x4
